//
// Generated by NVIDIA NVVM Compiler
//
// Compiler Build ID: CL-36424714
// Cuda compilation tools, release 13.0, V13.0.88
// Based on NVVM 20.0.0
//

.version 9.0
.target sm_100
.address_size 64

	// .globl	_Z3RadPdS_
.global .align 4 .b8 __cudart_i2opi_f[24] = {65, 144, 67, 60, 153, 149, 98, 219, 192, 221, 52, 245, 209, 87, 39, 252, 41, 21, 68, 78, 110, 131, 249, 162};

.visible .entry _Z3RadPdS_(
	.param .u64 .ptr .align 1 _Z3RadPdS__param_0,
	.param .u64 .ptr .align 1 _Z3RadPdS__param_1
)
{
	.reg .b32 	%r<2>;
	.reg .b64 	%rd<8>;
	.reg .b64 	%fd<3>;

	ld.param.u64 	%rd1, [_Z3RadPdS__param_0];
	ld.param.u64 	%rd2, [_Z3RadPdS__param_1];
	cvta.to.global.u64 	%rd3, %rd1;
	cvta.to.global.u64 	%rd4, %rd2;
	mov.u32 	%r1, %tid.x;
	mul.wide.u32 	%rd5, %r1, 8;
	add.s64 	%rd6, %rd4, %rd5;
	ld.global.f64 	%fd1, [%rd6];
	mul.f64 	%fd2, %fd1, 0d3F91DF46A2529D39;
	add.s64 	%rd7, %rd3, %rd5;
	st.global.f64 	[%rd7], %fd2;
	ret;

}
	// .globl	_Z3CosPdS_
.visible .entry _Z3CosPdS_(
	.param .u64 .ptr .align 1 _Z3CosPdS__param_0,
	.param .u64 .ptr .align 1 _Z3CosPdS__param_1
)
{
	.local .align 4 .b8 	__local_depot1[28];
	.reg .b64 	%SP;
	.reg .b64 	%SPL;
	.reg .pred 	%p<9>;
	.reg .b32 	%r<42>;
	.reg .b32 	%f<28>;
	.reg .b64 	%rd<29>;
	.reg .b64 	%fd<5>;

	mov.u64 	%SPL, __local_depot1;
	ld.param.u64 	%rd9, [_Z3CosPdS__param_0];
	ld.param.u64 	%rd10, [_Z3CosPdS__param_1];
	cvta.to.global.u64 	%rd11, %rd10;
	add.u64 	%rd1, %SPL, 0;
	mov.u32 	%r1, %tid.x;
	mul.wide.u32 	%rd13, %r1, 8;
	add.s64 	%rd14, %rd11, %rd13;
	ld.global.f64 	%fd1, [%rd14];
	cvt.rn.f32.f64 	%f1, %fd1;
	mul.f32 	%f7, %f1, 0f3F22F983;
	cvt.rni.s32.f32 	%r41, %f7;
	cvt.rn.f32.s32 	%f8, %r41;
	fma.rn.f32 	%f9, %f8, 0fBFC90FDA, %f1;
	fma.rn.f32 	%f10, %f8, 0fB3A22168, %f9;
	fma.rn.f32 	%f27, %f8, 0fA7C234C5, %f10;
	abs.f32 	%f3, %f1;
	setp.ltu.f32 	%p1, %f3, 0f47CE4780;
	@%p1 bra 	$L__BB1_8;
	setp.neu.f32 	%p2, %f3, 0f7F800000;
	@%p2 bra 	$L__BB1_3;
	mov.f32 	%f13, 0f00000000;
	mul.rn.f32 	%f27, %f1, %f13;
	mov.b32 	%r41, 0;
	bra.uni 	$L__BB1_8;
$L__BB1_3:
	mov.b32 	%r3, %f1;
	shl.b32 	%r17, %r3, 8;
	or.b32  	%r4, %r17, -2147483648;
	mov.b64 	%rd28, 0;
	mov.b32 	%r38, 0;
	mov.u64 	%rd26, __cudart_i2opi_f;
	mov.u64 	%rd27, %rd1;
$L__BB1_4:
	.pragma "nounroll";
	ld.global.nc.u32 	%r18, [%rd26];
	mad.wide.u32 	%rd17, %r18, %r4, %rd28;
	shr.u64 	%rd28, %rd17, 32;
	st.local.u32 	[%rd27], %rd17;
	add.s32 	%r38, %r38, 1;
	add.s64 	%rd27, %rd27, 4;
	add.s64 	%rd26, %rd26, 4;
	setp.ne.s32 	%p3, %r38, 6;
	@%p3 bra 	$L__BB1_4;
	shr.u32 	%r19, %r3, 23;
	st.local.u32 	[%rd1+24], %rd28;
	and.b32  	%r7, %r19, 31;
	and.b32  	%r20, %r19, 224;
	add.s32 	%r21, %r20, -128;
	shr.u32 	%r22, %r21, 5;
	mul.wide.u32 	%rd18, %r22, 4;
	sub.s64 	%rd8, %rd1, %rd18;
	ld.local.u32 	%r39, [%rd8+24];
	ld.local.u32 	%r40, [%rd8+20];
	setp.eq.s32 	%p4, %r7, 0;
	@%p4 bra 	$L__BB1_7;
	shf.l.wrap.b32 	%r39, %r40, %r39, %r7;
	ld.local.u32 	%r23, [%rd8+16];
	shf.l.wrap.b32 	%r40, %r23, %r40, %r7;
$L__BB1_7:
	shr.u32 	%r24, %r39, 30;
	shf.l.wrap.b32 	%r25, %r40, %r39, 2;
	shl.b32 	%r26, %r40, 2;
	shr.u32 	%r27, %r25, 31;
	add.s32 	%r28, %r27, %r24;
	neg.s32 	%r29, %r28;
	setp.lt.s32 	%p5, %r3, 0;
	selp.b32 	%r41, %r29, %r28, %p5;
	xor.b32  	%r30, %r25, %r3;
	shr.s32 	%r31, %r25, 31;
	xor.b32  	%r32, %r31, %r25;
	xor.b32  	%r33, %r31, %r26;
	cvt.u64.u32 	%rd19, %r32;
	shl.b64 	%rd20, %rd19, 32;
	cvt.u64.u32 	%rd21, %r33;
	or.b64  	%rd22, %rd20, %rd21;
	cvt.rn.f64.s64 	%fd2, %rd22;
	mul.f64 	%fd3, %fd2, 0d3BF921FB54442D19;
	cvt.rn.f32.f64 	%f11, %fd3;
	neg.f32 	%f12, %f11;
	setp.lt.s32 	%p6, %r30, 0;
	selp.f32 	%f27, %f12, %f11, %p6;
$L__BB1_8:
	cvta.to.global.u64 	%rd23, %rd9;
	add.s32 	%r35, %r41, 1;
	mul.rn.f32 	%f14, %f27, %f27;
	and.b32  	%r36, %r41, 1;
	setp.eq.b32 	%p7, %r36, 1;
	selp.f32 	%f15, %f27, 0f3F800000, %p7;
	fma.rn.f32 	%f16, %f14, %f15, 0f00000000;
	fma.rn.f32 	%f17, %f14, 0f37CBAC00, 0fBAB607ED;
	selp.f32 	%f18, 0fB94D4153, %f17, %p7;
	selp.f32 	%f19, 0f3C0885E4, 0f3D2AAABB, %p7;
	fma.rn.f32 	%f20, %f18, %f14, %f19;
	selp.f32 	%f21, 0fBE2AAAA8, 0fBEFFFFFF, %p7;
	fma.rn.f32 	%f22, %f20, %f14, %f21;
	fma.rn.f32 	%f23, %f22, %f16, %f15;
	and.b32  	%r37, %r35, 2;
	setp.eq.s32 	%p8, %r37, 0;
	mov.f32 	%f24, 0f00000000;
	sub.f32 	%f25, %f24, %f23;
	selp.f32 	%f26, %f23, %f25, %p8;
	cvt.f64.f32 	%fd4, %f26;
	add.s64 	%rd25, %rd23, %rd13;
	st.global.f64 	[%rd25], %fd4;
	ret;

}


// ===== COMPILED SASS (sm_100) =====

	.target	sm_100

	.elftype	@"ET_EXEC"


//--------------------- .note.nv.tkinfo           --------------------------
	.section	.note.nv.tkinfo,"",@"SHT_NOTE"
	.sectionflags	@"SHF_NOTE_NV_TKINFO"
	.tkinfo
        /*0018*/ 	.word	0x00000002
        /*0030*/ 	.string	""
        /*0030*/ 	.string	"ptxas"
        /*0030*/ 	.string	"Cuda compilation tools, release 13.0, V13.0.88"
        /*0030*/ 	.string	"Build cuda_13.0.r13.0/compiler.36424714_0"
        /*0030*/ 	.string	"-arch sm_100 -m 64 "



//--------------------- .note.nv.cuinfo           --------------------------
	.section	.note.nv.cuinfo,"",@"SHT_NOTE"
	.sectionflags	@"SHF_NOTE_NV_CUINFO"
        /*0018*/ 	.short	0x0002
        /*001a*/ 	.short	0x0064
        /*001c*/ 	.short	0x0082
	.zero		2


//--------------------- .nv.info                  --------------------------
	.section	.nv.info,"",@"SHT_CUDA_INFO"
	.align	4


	//----- nvinfo : EIATTR_REGCOUNT
	.align		4
        /*0000*/ 	.byte	0x04, 0x2f
        /*0002*/ 	.short	(.L_2 - .L_1)
	.align		4
.L_1:
        /*0004*/ 	.word	index@(_Z3RadPdS_)
        /*0008*/ 	.word	0x0000000c


	//----- nvinfo : EIATTR_FRAME_SIZE
	.align		4
.L_2:
        /*000c*/ 	.byte	0x04, 0x11
        /*000e*/ 	.short	(.L_4 - .L_3)
	.align		4
.L_3:
        /*0010*/ 	.word	index@(_Z3RadPdS_)
        /*0014*/ 	.word	0x00000000


	//----- nvinfo : EIATTR_REGCOUNT
	.align		4
.L_4:
        /*0018*/ 	.byte	0x04, 0x2f
        /*001a*/ 	.short	(.L_6 - .L_5)
	.align		4
.L_5:
        /*001c*/ 	.word	index@(_Z3CosPdS_)
        /*0020*/ 	.word	0x00000012


	//----- nvinfo : EIATTR_FRAME_SIZE
	.align		4
.L_6:
        /*0024*/ 	.byte	0x04, 0x11
        /*0026*/ 	.short	(.L_8 - .L_7)
	.align		4
.L_7:
        /*0028*/ 	.word	index@(_Z3CosPdS_)
        /*002c*/ 	.word	0x00000000


	//----- nvinfo : EIATTR_MIN_STACK_SIZE
	.align		4
.L_8:
        /*0030*/ 	.byte	0x04, 0x12
        /*0032*/ 	.short	(.L_10 - .L_9)
	.align		4
.L_9:
        /*0034*/ 	.word	index@(_Z3CosPdS_)
        /*0038*/ 	.word	0x00000000


	//----- nvinfo : EIATTR_MIN_STACK_SIZE
	.align		4
.L_10:
        /*003c*/ 	.byte	0x04, 0x12
        /*003e*/ 	.short	(.L_12 - .L_11)
	.align		4
.L_11:
        /*0040*/ 	.word	index@(_Z3RadPdS_)
        /*0044*/ 	.word	0x00000000
.L_12:


//--------------------- .nv.compat                --------------------------
	.section	.nv.compat,"",@"SHT_CUDA_COMPAT_INFO"
	.align	4
        /*0000*/ 	.byte	0x02, 0x09, 0x00, 0x00, 0x02, 0x02, 0x01, 0x00, 0x02, 0x05, 0x05, 0x00, 0x03, 0x07, 0x01, 0x01
        /*0010*/ 	.byte	0x02, 0x03, 0x00, 0x00, 0x02, 0x06, 0x01, 0x00, 0x04, 0x0b, 0x08, 0x00, 0x01, 0x00, 0x00, 0x00
        /*0020*/ 	.byte	0x00, 0x00, 0x00, 0x00


//--------------------- .nv.info._Z3CosPdS_       --------------------------
	.section	.nv.info._Z3CosPdS_,"",@"SHT_CUDA_INFO"
	.sectionflags	@""
	.align	4


	//----- nvinfo : EIATTR_CUDA_API_VERSION
	.align		4
        /*0000*/ 	.byte	0x04, 0x37
        /*0002*/ 	.short	(.L_14 - .L_13)
.L_13:
        /*0004*/ 	.word	0x00000082


	//----- nvinfo : EIATTR_KPARAM_INFO
	.align		4
.L_14:
        /*0008*/ 	.byte	0x04, 0x17
        /*000a*/ 	.short	(.L_16 - .L_15)
.L_15:
        /*000c*/ 	.word	0x00000000
        /*0010*/ 	.short	0x0001
        /*0012*/ 	.short	0x0008
        /*0014*/ 	.byte	0x00, 0xf5, 0x21, 0x00


	//----- nvinfo : EIATTR_KPARAM_INFO
	.align		4
.L_16:
        /*0018*/ 	.byte	0x04, 0x17
        /*001a*/ 	.short	(.L_18 - .L_17)
.L_17:
        /*001c*/ 	.word	0x00000000
        /*0020*/ 	.short	0x0000
        /*0022*/ 	.short	0x0000
        /*0024*/ 	.byte	0x00, 0xf5, 0x21, 0x00


	//----- nvinfo : EIATTR_SPARSE_MMA_MASK
	.align		4
.L_18:
        /*0028*/ 	.byte	0x03, 0x50
        /*002a*/ 	.short	0x0000


	//----- nvinfo : EIATTR_MAXREG_COUNT
	.align		4
        /*002c*/ 	.byte	0x03, 0x1b
        /*002e*/ 	.short	0x00ff


	//----- nvinfo : EIATTR_MERCURY_ISA_VERSION
	.align		4
        /*0030*/ 	.byte	0x03, 0x5f
        /*0032*/ 	.short	0x0101


	//----- nvinfo : EIATTR_VRC_CTA_INIT_COUNT
	.align		4
        /*0034*/ 	.byte	0x02, 0x4a
	.zero		1
	.zero		1


	//----- nvinfo : EIATTR_EXIT_INSTR_OFFSETS
	.align		4
        /*0038*/ 	.byte	0x04, 0x1c
        /*003a*/ 	.short	(.L_20 - .L_19)


	//   ....[0]....
.L_19:
        /*003c*/ 	.word	0x00000870


	//----- nvinfo : EIATTR_CRS_STACK_SIZE
	.align		4
.L_20:
        /*0040*/ 	.byte	0x04, 0x1e
        /*0042*/ 	.short	(.L_22 - .L_21)
.L_21:
        /*0044*/ 	.word	0x00000000


	//----- nvinfo : EIATTR_CBANK_PARAM_SIZE
	.align		4
.L_22:
        /*0048*/ 	.byte	0x03, 0x19
        /*004a*/ 	.short	0x0010


	//----- nvinfo : EIATTR_PARAM_CBANK
	.align		4
        /*004c*/ 	.byte	0x04, 0x0a
        /*004e*/ 	.short	(.L_24 - .L_23)
	.align		4
.L_23:
        /*0050*/ 	.word	index@(.nv.constant0._Z3CosPdS_)
        /*0054*/ 	.short	0x0380
        /*0056*/ 	.short	0x0010


	//----- nvinfo : EIATTR_SW_WAR
	.align		4
.L_24:
        /*0058*/ 	.byte	0x04, 0x36
        /*005a*/ 	.short	(.L_26 - .L_25)
.L_25:
        /*005c*/ 	.word	0x00000008
.L_26:


//--------------------- .nv.info._Z3RadPdS_       --------------------------
	.section	.nv.info._Z3RadPdS_,"",@"SHT_CUDA_INFO"
	.sectionflags	@""
	.align	4


	//----- nvinfo : EIATTR_CUDA_API_VERSION
	.align		4
        /*0000*/ 	.byte	0x04, 0x37
        /*0002*/ 	.short	(.L_28 - .L_27)
.L_27:
        /*0004*/ 	.word	0x00000082


	//----- nvinfo : EIATTR_KPARAM_INFO
	.align		4
.L_28:
        /*0008*/ 	.byte	0x04, 0x17
        /*000a*/ 	.short	(.L_30 - .L_29)
.L_29:
        /*000c*/ 	.word	0x00000000
        /*0010*/ 	.short	0x0001
        /*0012*/ 	.short	0x0008
        /*0014*/ 	.byte	0x00, 0xf5, 0x21, 0x00


	//----- nvinfo : EIATTR_KPARAM_INFO
	.align		4
.L_30:
        /*0018*/ 	.byte	0x04, 0x17
        /*001a*/ 	.short	(.L_32 - .L_31)
.L_31:
        /*001c*/ 	.word	0x00000000
        /*0020*/ 	.short	0x0000
        /*0022*/ 	.short	0x0000
        /*0024*/ 	.byte	0x00, 0xf5, 0x21, 0x00


	//----- nvinfo : EIATTR_SPARSE_MMA_MASK
	.align		4
.L_32:
        /*0028*/ 	.byte	0x03, 0x50
        /*002a*/ 	.short	0x0000


	//----- nvinfo : EIATTR_MAXREG_COUNT
	.align		4
        /*002c*/ 	.byte	0x03, 0x1b
        /*002e*/ 	.short	0x00ff


	//----- nvinfo : EIATTR_MERCURY_ISA_VERSION
	.align		4
        /*0030*/ 	.byte	0x03, 0x5f
        /*0032*/ 	.short	0x0101


	//----- nvinfo : EIATTR_VRC_CTA_INIT_COUNT
	.align		4
        /*0034*/ 	.byte	0x02, 0x4a
	.zero		1
	.zero		1


	//----- nvinfo : EIATTR_EXIT_INSTR_OFFSETS
	.align		4
        /*0038*/ 	.byte	0x04, 0x1c
        /*003a*/ 	.short	(.L_34 - .L_33)


	//   ....[0]....
.L_33:
        /*003c*/ 	.word	0x000000c0


	//----- nvinfo : EIATTR_CBANK_PARAM_SIZE
	.align		4
.L_34:
        /*0040*/ 	.byte	0x03, 0x19
        /*0042*/ 	.short	0x0010


	//----- nvinfo : EIATTR_PARAM_CBANK
	.align		4
        /*0044*/ 	.byte	0x04, 0x0a
        /*0046*/ 	.short	(.L_36 - .L_35)
	.align		4
.L_35:
        /*0048*/ 	.word	index@(.nv.constant0._Z3RadPdS_)
        /*004c*/ 	.short	0x0380
        /*004e*/ 	.short	0x0010


	//----- nvinfo : EIATTR_SW_WAR
	.align		4
.L_36:
        /*0050*/ 	.byte	0x04, 0x36
        /*0052*/ 	.short	(.L_38 - .L_37)
.L_37:
        /*0054*/ 	.word	0x00000008
.L_38:


//--------------------- .nv.callgraph             --------------------------
	.section	.nv.callgraph,"",@"SHT_CUDA_CALLGRAPH"
	.align	4
	.sectionentsize	8
	.align		4
        /*0000*/ 	.word	0x00000000
	.align		4
        /*0004*/ 	.word	0xffffffff
	.align		4
        /*0008*/ 	.word	0x00000000
	.align		4
        /*000c*/ 	.word	0xfffffffe
	.align		4
        /*0010*/ 	.word	0x00000000
	.align		4
        /*0014*/ 	.word	0xfffffffd
	.align		4
        /*0018*/ 	.word	0x00000000
	.align		4
        /*001c*/ 	.word	0xfffffffc


//--------------------- .nv.constant4             --------------------------
	.section	.nv.constant4,"a",@progbits
	.align	8
	.align		8
.nv.constant4:
        /*0000*/ 	.dword	__cudart_i2opi_f


//--------------------- .text._Z3CosPdS_          --------------------------
	.section	.text._Z3CosPdS_,"ax",@progbits
	.align	128
        .global         _Z3CosPdS_
        .type           _Z3CosPdS_,@function
        .size           _Z3CosPdS_,(.L_x_7 - _Z3CosPdS_)
        .other          _Z3CosPdS_,@"STO_CUDA_ENTRY STV_DEFAULT"
_Z3CosPdS_:
.text._Z3CosPdS_:
[----:B------:R-:W-:Y:S01]  /*0000*/  LDC R1, c[0x0][0x37c] ;  /* 0x0000df00ff017b82 */ /* 0x000fe20000000800 */
[----:B------:R-:W0:Y:S07]  /*0010*/  S2R R2, SR_TID.X ;  /* 0x0000000000027919 */ /* 0x000e2e0000002100 */
[----:B------:R-:W0:Y:S01]  /*0020*/  LDC.64 R4, c[0x0][0x388] ;  /* 0x0000e200ff047b82 */ /* 0x000e220000000a00 */
[----:B------:R-:W1:Y:S01]  /*0030*/  LDCU.64 UR6, c[0x0][0x358] ;  /* 0x00006b00ff0677ac */ /* 0x000e620008000a00 */
[----:B0-----:R-:W-:-:S06]  /*0040*/  IMAD.WIDE.U32 R4, R2, 0x8, R4 ;  /* 0x0000000802047825 */ /* 0x001fcc00078e0004 */
[----:B-1----:R-:W2:Y:S01]  /*0050*/  LDG.E.64 R4, desc[UR6][R4.64] ;  /* 0x0000000604047981 */ /* 0x002ea2000c1e1b00 */
[----:B------:R-:W-:Y:S01]  /*0060*/  BSSY.RECONVERGENT B0, `(.L_x_0) ;  /* 0x000006a000007945 */ /* 0x000fe20003800200 */
[----:B--2---:R-:W0:Y:S02]  /*0070*/  F2F.F32.F64 R0, R4 ;  /* 0x0000000400007310 */ /* 0x004e240000301000 */
[C---:B0-----:R-:W-:Y:S01]  /*0080*/  FMUL R3, R0.reuse, 0.63661974668502807617 ;  /* 0x3f22f98300037820 */ /* 0x041fe20000400000 */
[----:B------:R-:W-:-:S05]  /*0090*/  FSETP.GE.AND P0, PT, |R0|, 105615, PT ;  /* 0x47ce47800000780b */ /* 0x000fca0003f06200 */
[----:B------:R-:W0:Y:S02]  /*00a0*/  F2I.NTZ R3, R3 ;  /* 0x0000000300037305 */ /* 0x000e240000203100 */
[----:B0-----:R-:W-:-:S05]  /*00b0*/  I2FP.F32.S32 R7, R3 ;  /* 0x0000000300077245 */ /* 0x001fca0000201400 */
[----:B------:R-:W-:-:S04]  /*00c0*/  FFMA R6, R7, -1.5707962512969970703, R0 ;  /* 0xbfc90fda07067823 */ /* 0x000fc80000000000 */
[----:B------:R-:W-:-:S04]  /*00d0*/  FFMA R6, R7, -7.5497894158615963534e-08, R6 ;  /* 0xb3a2216807067823 */ /* 0x000fc80000000006 */
[----:B------:R-:W-:Y:S01]  /*00e0*/  FFMA R6, R7, -5.3903029534742383927e-15, R6 ;  /* 0xa7c234c507067823 */ /* 0x000fe20000000006 */
[----:B------:R-:W-:Y:S06]  /*00f0*/  @!P0 BRA `(.L_x_1) ;  /* 0x0000000400808947 */ /* 0x000fec0003800000 */
[----:B------:R-:W-:-:S13]  /*0100*/  FSETP.NEU.AND P0, PT, |R0|, +INF , PT ;  /* 0x7f8000000000780b */ /* 0x000fda0003f0d200 */
[----:B------:R-:W-:Y:S01]  /*0110*/  @!P0 FMUL R6, RZ, R0 ;  /* 0x00000000ff068220 */ /* 0x000fe20000400000 */
[----:B------:R-:W-:Y:S01]  /*0120*/  @!P0 IMAD.MOV.U32 R3, RZ, RZ, RZ ;  /* 0x000000ffff038224 */ /* 0x000fe200078e00ff */
[----:B------:R-:W-:Y:S06]  /*0130*/  @!P0 BRA `(.L_x_1) ;  /* 0x0000000400708947 */ /* 0x000fec0003800000 */
[----:B------:R-:W-:Y:S01]  /*0140*/  IMAD.SHL.U32 R3, R0, 0x100, RZ ;  /* 0x0000010000037824 */ /* 0x000fe200078e00ff */
[----:B------:R-:W0:Y:S01]  /*0150*/  LDCU.64 UR8, c[0x4][URZ] ;  /* 0x01000000ff0877ac */ /* 0x000e220008000a00 */
[----:B------:R-:W-:Y:S02]  /*0160*/  IMAD.MOV.U32 R11, RZ, RZ, RZ ;  /* 0x000000ffff0b7224 */ /* 0x000fe400078e00ff */
[----:B------:R-:W-:Y:S01]  /*0170*/  IMAD.MOV.U32 R8, RZ, RZ, RZ ;  /* 0x000000ffff087224 */ /* 0x000fe200078e00ff */
[----:B------:R-:W-:Y:S01]  /*0180*/  LOP3.LUT R3, R3, 0x80000000, RZ, 0xfc, !PT ;  /* 0x8000000003037812 */ /* 0x000fe200078efcff */
[----:B------:R-:W-:Y:S01]  /*0190*/  UMOV UR5, URZ ;  /* 0x000000ff00057c82 */ /* 0x000fe20008000000 */
[----:B------:R-:W-:-:S05]  /*01a0*/  UMOV UR4, URZ ;  /* 0x000000ff00047c82 */ /* 0x000fca0008000000 */
.L_x_2:
[----:B0-----:R-:W-:Y:S01]  /*01b0*/  IMAD.U32 R6, RZ, RZ, UR8 ;  /* 0x00000008ff067e24 */ /* 0x001fe2000f8e00ff */
[----:B------:R-:W-:-:S05]  /*01c0*/  MOV R7, UR9 ;  /* 0x0000000900077c02 */ /* 0x000fca0008000f00 */
[----:B------:R-:W2:Y:S01]  /*01d0*/  LDG.E.CONSTANT R4, desc[UR6][R6.64] ;  /* 0x0000000606047981 */ /* 0x000ea2000c1e9900 */
[----:B------:R-:W-:Y:S01]  /*01e0*/  UIADD3 UR4, UPT, UPT, UR4, 0x1, URZ ;  /* 0x0000000104047890 */ /* 0x000fe2000fffe0ff */
[C---:B------:R-:W-:Y:S01]  /*01f0*/  ISETP.EQ.AND P0, PT, R8.reuse, RZ, PT ;  /* 0x000000ff0800720c */ /* 0x040fe20003f02270 */
[----:B------:R-:W-:Y:S01]  /*0200*/  UIADD3 UR8, UP1, UPT, UR8, 0x4, URZ ;  /* 0x0000000408087890 */ /* 0x000fe2000ff3e0ff */
[C---:B------:R-:W-:Y:S01]  /*0210*/  ISETP.EQ.AND P1, PT, R8.reuse, 0x4, PT ;  /* 0x000000040800780c */ /* 0x040fe20003f22270 */
[----:B------:R-:W-:Y:S01]  /*0220*/  UISETP.NE.AND UP0, UPT, UR4, 0x6, UPT ;  /* 0x000000060400788c */ /* 0x000fe2000bf05270 */
[C---:B------:R-:W-:Y:S01]  /*0230*/  ISETP.EQ.AND P2, PT, R8.reuse, 0x8, PT ;  /* 0x000000080800780c */ /* 0x040fe20003f42270 */
[----:B------:R-:W-:Y:S01]  /*0240*/  UIADD3.X UR9, UPT, UPT, URZ, UR9, URZ, UP1, !UPT ;  /* 0x00000009ff097290 */ /* 0x000fe20008ffe4ff */
[C---:B------:R-:W-:Y:S02]  /*0250*/  ISETP.EQ.AND P3, PT, R8.reuse, 0xc, PT ;  /* 0x0000000c0800780c */ /* 0x040fe40003f62270 */
[----:B------:R-:W-:-:S02]  /*0260*/  ISETP.EQ.AND P4, PT, R8, 0x10, PT ;  /* 0x000000100800780c */ /* 0x000fc40003f82270 */
[C---:B------:R-:W-:Y:S01]  /*0270*/  ISETP.EQ.AND P5, PT, R8.reuse, 0x14, PT ;  /* 0x000000140800780c */ /* 0x040fe20003fa2270 */
[----:B------:R-:W-:Y:S02]  /*0280*/  VIADD R8, R8, 0x4 ;  /* 0x0000000408087836 */ /* 0x000fe40000000000 */
[----:B--2---:R-:W-:-:S03]  /*0290*/  IMAD.WIDE.U32 R4, R4, R3, RZ ;  /* 0x0000000304047225 */ /* 0x004fc600078e00ff */
[----:B------:R-:W-:-:S04]  /*02a0*/  IADD3 R4, P6, PT, R4, R11, RZ ;  /* 0x0000000b04047210 */ /* 0x000fc80007fde0ff */
[----:B------:R-:W-:Y:S01]  /*02b0*/  IADD3.X R11, PT, PT, R5, UR5, RZ, P6, !PT ;  /* 0x00000005050b7c10 */ /* 0x000fe2000b7fe4ff */
[--C-:B------:R-:W-:Y:S01]  /*02c0*/  @P0 IMAD.MOV.U32 R9, RZ, RZ, R4.reuse ;  /* 0x000000ffff090224 */ /* 0x100fe200078e0004 */
[----:B------:R-:W-:Y:S01]  /*02d0*/  @P4 MOV R14, R4 ;  /* 0x00000004000e4202 */ /* 0x000fe20000000f00 */
[--C-:B------:R-:W-:Y:S02]  /*02e0*/  @P1 IMAD.MOV.U32 R10, RZ, RZ, R4.reuse ;  /* 0x000000ffff0a1224 */ /* 0x100fe400078e0004 */
[--C-:B------:R-:W-:Y:S02]  /*02f0*/  @P2 IMAD.MOV.U32 R12, RZ, RZ, R4.reuse ;  /* 0x000000ffff0c2224 */ /* 0x100fe400078e0004 */
[--C-:B------:R-:W-:Y:S02]  /*0300*/  @P3 IMAD.MOV.U32 R13, RZ, RZ, R4.reuse ;  /* 0x000000ffff0d3224 */ /* 0x100fe400078e0004 */
[----:B------:R-:W-:Y:S01]  /*0310*/  @P5 IMAD.MOV.U32 R15, RZ, RZ, R4 ;  /* 0x000000ffff0f5224 */ /* 0x000fe200078e0004 */
[----:B------:R-:W-:Y:S06]  /*0320*/  BRA.U UP0, `(.L_x_2) ;  /* 0xfffffffd00a07547 */ /* 0x000fec000b83ffff */
[----:B------:R-:W-:Y:S01]  /*0330*/  SHF.R.U32.HI R3, RZ, 0x17, R0 ;  /* 0x00000017ff037819 */ /* 0x000fe20000011600 */
[----:B------:R-:W-:Y:S03]  /*0340*/  BSSY.RECONVERGENT B1, `(.L_x_3) ;  /* 0x0000029000017945 */ /* 0x000fe60003800200 */
[C---:B------:R-:W-:Y:S02]  /*0350*/  LOP3.LUT R4, R3.reuse, 0xe0, RZ, 0xc0, !PT ;  /* 0x000000e003047812 */ /* 0x040fe400078ec0ff */
[----:B------:R-:W-:-:S03]  /*0360*/  LOP3.LUT P6, RZ, R3, 0x1f, RZ, 0xc0, !PT ;  /* 0x0000001f03ff7812 */ /* 0x000fc600078cc0ff */
[----:B------:R-:W-:-:S05]  /*0370*/  VIADD R4, R4, 0xffffff80 ;  /* 0xffffff8004047836 */ /* 0x000fca0000000000 */
[----:B------:R-:W-:-:S05]  /*0380*/  SHF.R.U32.HI R4, RZ, 0x5, R4 ;  /* 0x00000005ff047819 */ /* 0x000fca0000011604 */
[----:B------:R-:W-:-:S05]  /*0390*/  IMAD.U32 R6, R4, -0x4, RZ ;  /* 0xfffffffc04067824 */ /* 0x000fca00078e00ff */
[C---:B------:R-:W-:Y:S02]  /*03a0*/  ISETP.EQ.AND P3, PT, R6.reuse, -0x18, PT ;  /* 0xffffffe80600780c */ /* 0x040fe40003f62270 */
[C---:B------:R-:W-:Y:S02]  /*03b0*/  ISETP.EQ.AND P4, PT, R6.reuse, -0x14, PT ;  /* 0xffffffec0600780c */ /* 0x040fe40003f82270 */
[C---:B------:R-:W-:Y:S02]  /*03c0*/  ISETP.EQ.AND P2, PT, R6.reuse, -0x10, PT ;  /* 0xfffffff00600780c */ /* 0x040fe40003f42270 */
[C---:B------:R-:W-:Y:S02]  /*03d0*/  ISETP.EQ.AND P1, PT, R6.reuse, -0xc, PT ;  /* 0xfffffff40600780c */ /* 0x040fe40003f22270 */
[C---:B------:R-:W-:Y:S02]  /*03e0*/  ISETP.EQ.AND P0, PT, R6.reuse, -0x8, PT ;  /* 0xfffffff80600780c */ /* 0x040fe40003f02270 */
[----:B------:R-:W-:-:S03]  /*03f0*/  ISETP.EQ.AND P5, PT, R6, RZ, PT ;  /* 0x000000ff0600720c */ /* 0x000fc60003fa2270 */
[----:B------:R-:W-:Y:S02]  /*0400*/  @P3 MOV R4, R9 ;  /* 0x0000000900043202 */ /* 0x000fe40000000f00 */
[C---:B------:R-:W-:Y:S01]  /*0410*/  ISETP.EQ.AND P3, PT, R6.reuse, -0x4, PT ;  /* 0xfffffffc0600780c */ /* 0x040fe20003f62270 */
[----:B------:R-:W-:Y:S02]  /*0420*/  @P4 IMAD.MOV.U32 R5, RZ, RZ, R9 ;  /* 0x000000ffff054224 */ /* 0x000fe400078e0009 */
[----:B------:R-:W-:Y:S01]  /*0430*/  @P4 IMAD.MOV.U32 R4, RZ, RZ, R10 ;  /* 0x000000ffff044224 */ /* 0x000fe200078e000a */
[----:B------:R-:W-:Y:S01]  /*0440*/  ISETP.EQ.AND P4, PT, R6, 0x4, PT ;  /* 0x000000040600780c */ /* 0x000fe20003f82270 */
[----:B------:R-:W-:Y:S02]  /*0450*/  @P2 IMAD.MOV.U32 R4, RZ, RZ, R12 ;  /* 0x000000ffff042224 */ /* 0x000fe400078e000c */
[----:B------:R-:W-:Y:S02]  /*0460*/  @P1 IMAD.MOV.U32 R4, RZ, RZ, R13 ;  /* 0x000000ffff041224 */ /* 0x000fe400078e000d */
[----:B------:R-:W-:-:S02]  /*0470*/  @P0 IMAD.MOV.U32 R4, RZ, RZ, R14 ;  /* 0x000000ffff040224 */ /* 0x000fc400078e000e */
[----:B------:R-:W-:Y:S01]  /*0480*/  @P2 IMAD.MOV.U32 R5, RZ, RZ, R10 ;  /* 0x000000ffff052224 */ /* 0x000fe200078e000a */
[----:B------:R-:W-:Y:S01]  /*0490*/  @P1 MOV R5, R12 ;  /* 0x0000000c00051202 */ /* 0x000fe20000000f00 */
[----:B------:R-:W-:Y:S01]  /*04a0*/  @P0 IMAD.MOV.U32 R5, RZ, RZ, R13 ;  /* 0x000000ffff050224 */ /* 0x000fe200078e000d */
[----:B------:R-:W-:Y:S01]  /*04b0*/  @P3 MOV R4, R15 ;  /* 0x0000000f00043202 */ /* 0x000fe20000000f00 */
[----:B------:R-:W-:Y:S02]  /*04c0*/  @P5 IMAD.MOV.U32 R4, RZ, RZ, R11 ;  /* 0x000000ffff045224 */ /* 0x000fe400078e000b */
[----:B------:R-:W-:Y:S02]  /*04d0*/  @P3 IMAD.MOV.U32 R5, RZ, RZ, R14 ;  /* 0x000000ffff053224 */ /* 0x000fe400078e000e */
[----:B------:R-:W-:Y:S02]  /*04e0*/  @P5 IMAD.MOV.U32 R5, RZ, RZ, R15 ;  /* 0x000000ffff055224 */ /* 0x000fe400078e000f */
[----:B------:R-:W-:-:S02]  /*04f0*/  @P4 IMAD.MOV.U32 R5, RZ, RZ, R11 ;  /* 0x000000ffff054224 */ /* 0x000fc400078e000b */
[----:B------:R-:W-:Y:S01]  /*0500*/  IMAD.MOV.U32 R8, RZ, RZ, R4 ;  /* 0x000000ffff087224 */ /* 0x000fe200078e0004 */
[----:B------:R-:W-:Y:S06]  /*0510*/  @!P6 BRA `(.L_x_4) ;  /* 0x00000000002ce947 */ /* 0x000fec0003800000 */
[----:B------:R-:W-:Y:S01]  /*0520*/  @P2 MOV R4, R9 ;  /* 0x0000000900042202 */ /* 0x000fe20000000f00 */
[----:B------:R-:W-:Y:S01]  /*0530*/  @P1 IMAD.MOV.U32 R4, RZ, RZ, R10 ;  /* 0x000000ffff041224 */ /* 0x000fe200078e000a */
[----:B------:R-:W-:Y:S01]  /*0540*/  LOP3.LUT R3, R3, 0x1f, RZ, 0xc0, !PT ;  /* 0x0000001f03037812 */ /* 0x000fe200078ec0ff */
[----:B------:R-:W-:Y:S01]  /*0550*/  @P0 IMAD.MOV.U32 R4, RZ, RZ, R12 ;  /* 0x000000ffff040224 */ /* 0x000fe200078e000c */
[----:B------:R-:W-:Y:S01]  /*0560*/  ISETP.EQ.AND P0, PT, R6, 0x8, PT ;  /* 0x000000080600780c */ /* 0x000fe20003f02270 */
[----:B------:R-:W-:Y:S01]  /*0570*/  @P3 IMAD.MOV.U32 R4, RZ, RZ, R13 ;  /* 0x000000ffff043224 */ /* 0x000fe200078e000d */
[----:B------:R-:W-:Y:S01]  /*0580*/  SHF.L.W.U32.HI R8, R5, R3, R8 ;  /* 0x0000000305087219 */ /* 0x000fe20000010e08 */
[----:B------:R-:W-:Y:S01]  /*0590*/  @P5 IMAD.MOV.U32 R4, RZ, RZ, R14 ;  /* 0x000000ffff045224 */ /* 0x000fe200078e000e */
[----:B------:R-:W-:-:S09]  /*05a0*/  @P4 MOV R4, R15 ;  /* 0x0000000f00044202 */ /* 0x000fd20000000f00 */
[----:B------:R-:W-:-:S05]  /*05b0*/  @P0 IMAD.MOV.U32 R4, RZ, RZ, R11 ;  /* 0x000000ffff040224 */ /* 0x000fca00078e000b */
[----:B------:R-:W-:-:S07]  /*05c0*/  SHF.L.W.U32.HI R5, R4, R3, R5 ;  /* 0x0000000304057219 */ /* 0x000fce0000010e05 */
.L_x_4:
[----:B------:R-:W-:Y:S05]  /*05d0*/  BSYNC.RECONVERGENT B1 ;  /* 0x0000000000017941 */ /* 0x000fea0003800200 */
.L_x_3:
[C---:B------:R-:W-:Y:S01]  /*05e0*/  SHF.L.W.U32.HI R9, R5.reuse, 0x2, R8 ;  /* 0x0000000205097819 */ /* 0x040fe20000010e08 */
[----:B------:R-:W-:Y:S01]  /*05f0*/  IMAD.SHL.U32 R5, R5, 0x4, RZ ;  /* 0x0000000405057824 */ /* 0x000fe200078e00ff */
[----:B------:R-:W-:Y:S01]  /*0600*/  UMOV UR4, 0x54442d19 ;  /* 0x54442d1900047882 */ /* 0x000fe20000000000 */
[----:B------:R-:W-:Y:S01]  /*0610*/  UMOV UR5, 0x3bf921fb ;  /* 0x3bf921fb00057882 */ /* 0x000fe20000000000 */
[----:B------:R-:W-:Y:S02]  /*0620*/  SHF.R.S32.HI R4, RZ, 0x1f, R9 ;  /* 0x0000001fff047819 */ /* 0x000fe40000011409 */
[----:B------:R-:W-:Y:S02]  /*0630*/  ISETP.GE.AND P0, PT, R0, RZ, PT ;  /* 0x000000ff0000720c */ /* 0x000fe40003f06270 */
[C---:B------:R-:W-:Y:S02]  /*0640*/  LOP3.LUT R6, R4.reuse, R5, RZ, 0x3c, !PT ;  /* 0x0000000504067212 */ /* 0x040fe400078e3cff */
[----:B------:R-:W-:-:S02]  /*0650*/  LOP3.LUT R7, R4, R9, RZ, 0x3c, !PT ;  /* 0x0000000904077212 */ /* 0x000fc400078e3cff */
[----:B------:R-:W-:Y:S02]  /*0660*/  SHF.R.U32.HI R3, RZ, 0x1e, R8 ;  /* 0x0000001eff037819 */ /* 0x000fe40000011608 */
[----:B------:R-:W0:Y:S01]  /*0670*/  I2F.F64.S64 R4, R6 ;  /* 0x0000000600047312 */ /* 0x000e220000301c00 */
[C---:B------:R-:W-:Y:S02]  /*0680*/  LOP3.LUT R0, R9.reuse, R0, RZ, 0x3c, !PT ;  /* 0x0000000009007212 */ /* 0x040fe400078e3cff */
[----:B------:R-:W-:Y:S02]  /*0690*/  LEA.HI R3, R9, R3, RZ, 0x1 ;  /* 0x0000000309037211 */ /* 0x000fe400078f08ff */
[----:B------:R-:W-:-:S03]  /*06a0*/  ISETP.GE.AND P1, PT, R0, RZ, PT ;  /* 0x000000ff0000720c */ /* 0x000fc60003f26270 */
[----:B------:R-:W-:-:S04]  /*06b0*/  IMAD.MOV R0, RZ, RZ, -R3 ;  /* 0x000000ffff007224 */ /* 0x000fc800078e0a03 */
[----:B------:R-:W-:Y:S01]  /*06c0*/  @!P0 IMAD.MOV.U32 R3, RZ, RZ, R0 ;  /* 0x000000ffff038224 */ /* 0x000fe200078e0000 */
[----:B0-----:R-:W-:-:S10]  /*06d0*/  DMUL R4, R4, UR4 ;  /* 0x0000000404047c28 */ /* 0x001fd40008000000 */
[----:B------:R-:W0:Y:S02]  /*06e0*/  F2F.F32.F64 R4, R4 ;  /* 0x0000000400047310 */ /* 0x000e240000301000 */
[----:B0-----:R-:W-:-:S07]  /*06f0*/  FSEL R6, -R4, R4, !P1 ;  /* 0x0000000404067208 */ /* 0x001fce0004800100 */
.L_x_1:
[----:B------:R-:W-:Y:S05]  /*0700*/  BSYNC.RECONVERGENT B0 ;  /* 0x0000000000007941 */ /* 0x000fea0003800200 */
.L_x_0:
[----:B------:R-:W-:Y:S01]  /*0710*/  MOV R0, 0x37cbac00 ;  /* 0x37cbac0000007802 */ /* 0x000fe20000000f00 */
[----:B------:R-:W-:Y:S01]  /*0720*/  FMUL R5, R6, R6 ;  /* 0x0000000606057220 */ /* 0x000fe20000400000 */
[C---:B------:R-:W-:Y:S01]  /*0730*/  LOP3.LUT R4, R3.reuse, 0x1, RZ, 0xc0, !PT ;  /* 0x0000000103047812 */ /* 0x040fe200078ec0ff */
[----:B------:R-:W-:Y:S02]  /*0740*/  VIADD R3, R3, 0x1 ;  /* 0x0000000103037836 */ /* 0x000fe40000000000 */
[----:B------:R-:W-:Y:S01]  /*0750*/  FFMA R0, R5, R0, -0.0013887860113754868507 ;  /* 0xbab607ed05007423 */ /* 0x000fe20000000000 */
[----:B------:R-:W-:Y:S01]  /*0760*/  ISETP.NE.U32.AND P0, PT, R4, 0x1, PT ;  /* 0x000000010400780c */ /* 0x000fe20003f05070 */
[----:B------:R-:W-:Y:S01]  /*0770*/  IMAD.MOV.U32 R4, RZ, RZ, 0x3c0885e4 ;  /* 0x3c0885e4ff047424 */ /* 0x000fe200078e00ff */
[----:B------:R-:W-:Y:S01]  /*0780*/  LOP3.LUT P1, RZ, R3, 0x2, RZ, 0xc0, !PT ;  /* 0x0000000203ff7812 */ /* 0x000fe2000782c0ff */
[----:B------:R-:W-:Y:S01]  /*0790*/  IMAD.MOV.U32 R7, RZ, RZ, 0x3e2aaaa8 ;  /* 0x3e2aaaa8ff077424 */ /* 0x000fe200078e00ff */
[----:B------:R-:W-:-:S02]  /*07a0*/  FSEL R0, R0, -0.00019574658654164522886, P0 ;  /* 0xb94d415300007808 */ /* 0x000fc40000000000 */
[----:B------:R-:W-:Y:S02]  /*07b0*/  FSEL R4, R4, 0.041666727513074874878, !P0 ;  /* 0x3d2aaabb04047808 */ /* 0x000fe40004000000 */
[----:B------:R-:W-:-:S03]  /*07c0*/  FSEL R3, -R7, -0.4999999701976776123, !P0 ;  /* 0xbeffffff07037808 */ /* 0x000fc60004000100 */
[C---:B------:R-:W-:Y:S01]  /*07d0*/  FFMA R4, R5.reuse, R0, R4 ;  /* 0x0000000005047223 */ /* 0x040fe20000000004 */
[----:B------:R-:W-:Y:S02]  /*07e0*/  FSEL R0, R6, 1, !P0 ;  /* 0x3f80000006007808 */ /* 0x000fe40004000000 */
[----:B------:R-:W0:Y:S01]  /*07f0*/  LDC.64 R6, c[0x0][0x380] ;  /* 0x0000e000ff067b82 */ /* 0x000e220000000a00 */
[C---:B------:R-:W-:Y:S02]  /*0800*/  FFMA R3, R5.reuse, R4, R3 ;  /* 0x0000000405037223 */ /* 0x040fe40000000003 */
[----:B------:R-:W-:-:S04]  /*0810*/  FFMA R5, R5, R0, RZ ;  /* 0x0000000005057223 */ /* 0x000fc800000000ff */
[----:B------:R-:W-:-:S04]  /*0820*/  FFMA R5, R5, R3, R0 ;  /* 0x0000000305057223 */ /* 0x000fc80000000000 */
[----:B------:R-:W-:-:S06]  /*0830*/  @P1 FADD R5, RZ, -R5 ;  /* 0x80000005ff051221 */ /* 0x000fcc0000000000 */
[----:B------:R-:W1:Y:S01]  /*0840*/  F2F.F64.F32 R4, R5 ;  /* 0x0000000500047310 */ /* 0x000e620000201800 */
[----:B0-----:R-:W-:-:S05]  /*0850*/  IMAD.WIDE.U32 R2, R2, 0x8, R6 ;  /* 0x0000000802027825 */ /* 0x001fca00078e0006 */
[----:B-1----:R-:W-:Y:S01]  /*0860*/  STG.E.64 desc[UR6][R2.64], R4 ;  /* 0x0000000402007986 */ /* 0x002fe2000c101b06 */
[----:B------:R-:W-:Y:S05]  /*0870*/  EXIT ;  /* 0x000000000000794d */ /* 0x000fea0003800000 */
.L_x_5:
[----:B------:R-:W-:-:S00]  /*0880*/  BRA `(.L_x_5) ;  /* 0xfffffffc00fc7947 */ /* 0x000fc0000383ffff */
[----:B------:R-:W-:-:S00]  /*0890*/  NOP ;  /* 0x0000000000007918 */ /* 0x000fc00000000000 */
        /* <DEDUP_REMOVED lines=14> */
.L_x_7:


//--------------------- .text._Z3RadPdS_          --------------------------
	.section	.text._Z3RadPdS_,"ax",@progbits
	.align	128
        .global         _Z3RadPdS_
        .type           _Z3RadPdS_,@function
        .size           _Z3RadPdS_,(.L_x_8 - _Z3RadPdS_)
        .other          _Z3RadPdS_,@"STO_CUDA_ENTRY STV_DEFAULT"
_Z3RadPdS_:
.text._Z3RadPdS_:
[----:B------:R-:W-:Y:S01]  /*0000*/  LDC R1, c[0x0][0x37c] ;  /* 0x0000df00ff017b82 */ /* 0x000fe20000000800 */
[----:B------:R-:W0:Y:S07]  /*0010*/  S2R R9, SR_TID.X ;  /* 0x0000000000097919 */ /* 0x000e2e0000002100 */
[----:B------:R-:W0:Y:S01]  /*0020*/  LDC.64 R2, c[0x0][0x388] ;  /* 0x0000e200ff027b82 */ /* 0x000e220000000a00 */
[----:B------:R-:W1:Y:S07]  /*0030*/  LDCU.64 UR4, c[0x0][0x358] ;  /* 0x00006b00ff0477ac */ /* 0x000e6e0008000a00 */
[----:B------:R-:W2:Y:S01]  /*0040*/  LDC.64 R6, c[0x0][0x380] ;  /* 0x0000e000ff067b82 */ /* 0x000ea20000000a00 */
[----:B0-----:R-:W-:-:S06]  /*0050*/  IMAD.WIDE.U32 R2, R9, 0x8, R2 ;  /* 0x0000000809027825 */ /* 0x001fcc00078e0002 */
[----:B-1----:R-:W3:Y:S01]  /*0060*/  LDG.E.64 R2, desc[UR4][R2.64] ;  /* 0x0000000402027981 */ /* 0x002ee2000c1e1b00 */
[----:B------:R-:W-:Y:S01]  /*0070*/  UMOV UR6, 0xa2529d39 ;  /* 0xa2529d3900067882 */ /* 0x000fe20000000000 */
[----:B------:R-:W-:Y:S01]  /*0080*/  UMOV UR7, 0x3f91df46 ;  /* 0x3f91df4600077882 */ /* 0x000fe20000000000 */
[----:B--2---:R-:W-:Y:S01]  /*0090*/  IMAD.WIDE.U32 R6, R9, 0x8, R6 ;  /* 0x0000000809067825 */ /* 0x004fe200078e0006 */
[----:B---3--:R-:W-:-:S07]  /*00a0*/  DMUL R4, R2, UR6 ;  /* 0x0000000602047c28 */ /* 0x008fce0008000000 */
[----:B------:R-:W-:Y:S01]  /*00b0*/  STG.E.64 desc[UR4][R6.64], R4 ;  /* 0x0000000406007986 */ /* 0x000fe2000c101b04 */
[----:B------:R-:W-:Y:S05]  /*00c0*/  EXIT ;  /* 0x000000000000794d */ /* 0x000fea0003800000 */
.L_x_6:
        /* <DEDUP_REMOVED lines=11> */
.L_x_8:


//--------------------- .nv.global.init           --------------------------
	.section	.nv.global.init,"aw",@progbits
	.align	4
.nv.global.init:
	.type		__cudart_i2opi_f,@object
	.size		__cudart_i2opi_f,(.L_0 - __cudart_i2opi_f)
__cudart_i2opi_f:
        /*0000*/ 	.byte	0x41, 0x90, 0x43, 0x3c, 0x99, 0x95, 0x62, 0xdb, 0xc0, 0xdd, 0x34, 0xf5, 0xd1, 0x57, 0x27, 0xfc
        /*0010*/ 	.byte	0x29, 0x15, 0x44, 0x4e, 0x6e, 0x83, 0xf9, 0xa2
.L_0:


//--------------------- .nv.shared.reserved.0     --------------------------
	.section	.nv.shared.reserved.0,"aw",@nobits
	.weak		__nv_reservedSMEM_offset_0_alias
	.size		__nv_reservedSMEM_offset_0_alias, 0, 64
	.other		__nv_reservedSMEM_offset_0_alias,@"STO_CUDA_RESERVED_SHARED STV_DEFAULT"
__nv_reservedSMEM_offset_0_alias:
	.zero		0
	.zero		64


//--------------------- .nv.constant0._Z3CosPdS_  --------------------------
	.section	.nv.constant0._Z3CosPdS_,"a",@progbits
	.sectionflags	@""
	.align	4
.nv.constant0._Z3CosPdS_:
	.zero		912


//--------------------- .nv.constant0._Z3RadPdS_  --------------------------
	.section	.nv.constant0._Z3RadPdS_,"a",@progbits
	.sectionflags	@""
	.align	4
.nv.constant0._Z3RadPdS_:
	.zero		912


//--------------------- SYMBOLS --------------------------

	.type		.nv.reservedSmem.offset0,@object
	.size		.nv.reservedSmem.offset0,0x4
